//
// Generated by NVIDIA NVVM Compiler
//
// Compiler Build ID: CL-36424714
// Cuda compilation tools, release 13.0, V13.0.88
// Based on NVVM 20.0.0
//

.version 9.0
.target sm_100
.address_size 64

	// .globl	_Z17wmma_ker_16x16x16P6__halfS0_PfS1_

.visible .entry _Z17wmma_ker_16x16x16P6__halfS0_PfS1_(
	.param .u64 .ptr .align 1 _Z17wmma_ker_16x16x16P6__halfS0_PfS1__param_0,
	.param .u64 .ptr .align 1 _Z17wmma_ker_16x16x16P6__halfS0_PfS1__param_1,
	.param .u64 .ptr .align 1 _Z17wmma_ker_16x16x16P6__halfS0_PfS1__param_2,
	.param .u64 .ptr .align 1 _Z17wmma_ker_16x16x16P6__halfS0_PfS1__param_3
)
{
	.reg .b32 	%r<18>;
	.reg .b32 	%f<17>;
	.reg .b64 	%rd<9>;

	ld.param.u64 	%rd1, [_Z17wmma_ker_16x16x16P6__halfS0_PfS1__param_0];
	ld.param.u64 	%rd2, [_Z17wmma_ker_16x16x16P6__halfS0_PfS1__param_1];
	ld.param.u64 	%rd3, [_Z17wmma_ker_16x16x16P6__halfS0_PfS1__param_2];
	ld.param.u64 	%rd4, [_Z17wmma_ker_16x16x16P6__halfS0_PfS1__param_3];
	cvta.to.global.u64 	%rd5, %rd1;
	cvta.to.global.u64 	%rd6, %rd2;
	cvta.to.global.u64 	%rd7, %rd3;
	cvta.to.global.u64 	%rd8, %rd4;
	mov.b32 	%r1, 16;
	wmma.load.a.sync.aligned.row.m16n16k16.global.f16 	{%r2, %r3, %r4, %r5, %r6, %r7, %r8, %r9}, [%rd5], %r1;
	wmma.load.b.sync.aligned.col.m16n16k16.global.f16 	{%r10, %r11, %r12, %r13, %r14, %r15, %r16, %r17}, [%rd6], %r1;
	wmma.load.c.sync.aligned.row.m16n16k16.global.f32 	{%f1, %f2, %f3, %f4, %f5, %f6, %f7, %f8}, [%rd7], %r1;
	wmma.mma.sync.aligned.row.col.m16n16k16.f32.f32 {%f9, %f10, %f11, %f12, %f13, %f14, %f15, %f16}, {%r2, %r3, %r4, %r5, %r6, %r7, %r8, %r9}, {%r10, %r11, %r12, %r13, %r14, %r15, %r16, %r17}, {%f1, %f2, %f3, %f4, %f5, %f6, %f7, %f8};
	wmma.store.d.sync.aligned.row.m16n16k16.global.f32 	[%rd8], {%f9, %f10, %f11, %f12, %f13, %f14, %f15, %f16}, %r1;
	ret;

}
	// .globl	_Z17wmma_ker_16x16x16P6__halfS0_S0_S0_
.visible .entry _Z17wmma_ker_16x16x16P6__halfS0_S0_S0_(
	.param .u64 .ptr .align 1 _Z17wmma_ker_16x16x16P6__halfS0_S0_S0__param_0,
	.param .u64 .ptr .align 1 _Z17wmma_ker_16x16x16P6__halfS0_S0_S0__param_1,
	.param .u64 .ptr .align 1 _Z17wmma_ker_16x16x16P6__halfS0_S0_S0__param_2,
	.param .u64 .ptr .align 1 _Z17wmma_ker_16x16x16P6__halfS0_S0_S0__param_3
)
{
	.reg .b32 	%r<26>;
	.reg .b64 	%rd<9>;

	ld.param.u64 	%rd1, [_Z17wmma_ker_16x16x16P6__halfS0_S0_S0__param_0];
	ld.param.u64 	%rd2, [_Z17wmma_ker_16x16x16P6__halfS0_S0_S0__param_1];
	ld.param.u64 	%rd3, [_Z17wmma_ker_16x16x16P6__halfS0_S0_S0__param_2];
	ld.param.u64 	%rd4, [_Z17wmma_ker_16x16x16P6__halfS0_S0_S0__param_3];
	cvta.to.global.u64 	%rd5, %rd1;
	cvta.to.global.u64 	%rd6, %rd2;
	cvta.to.global.u64 	%rd7, %rd3;
	cvta.to.global.u64 	%rd8, %rd4;
	mov.b32 	%r1, 16;
	wmma.load.a.sync.aligned.row.m16n16k16.global.f16 	{%r2, %r3, %r4, %r5, %r6, %r7, %r8, %r9}, [%rd5], %r1;
	wmma.load.b.sync.aligned.col.m16n16k16.global.f16 	{%r10, %r11, %r12, %r13, %r14, %r15, %r16, %r17}, [%rd6], %r1;
	wmma.load.c.sync.aligned.row.m16n16k16.global.f16 	{%r18, %r19, %r20, %r21}, [%rd7], %r1;
	wmma.mma.sync.aligned.row.col.m16n16k16.f16.f16 {%r22, %r23, %r24, %r25}, {%r2, %r3, %r4, %r5, %r6, %r7, %r8, %r9}, {%r10, %r11, %r12, %r13, %r14, %r15, %r16, %r17}, {%r18, %r19, %r20, %r21};
	wmma.store.d.sync.aligned.row.m16n16k16.global.f16 	[%rd8], {%r22, %r23, %r24, %r25}, %r1;
	ret;

}


// ===== COMPILED SASS (sm_100) =====

	.target	sm_100

	.elftype	@"ET_EXEC"


//--------------------- .note.nv.tkinfo           --------------------------
	.section	.note.nv.tkinfo,"",@"SHT_NOTE"
	.sectionflags	@"SHF_NOTE_NV_TKINFO"
	.tkinfo
        /*0018*/ 	.word	0x00000002
        /*0030*/ 	.string	""
        /*0030*/ 	.string	"ptxas"
        /*0030*/ 	.string	"Cuda compilation tools, release 13.0, V13.0.88"
        /*0030*/ 	.string	"Build cuda_13.0.r13.0/compiler.36424714_0"
        /*0030*/ 	.string	"-arch sm_100 -m 64 "



//--------------------- .note.nv.cuinfo           --------------------------
	.section	.note.nv.cuinfo,"",@"SHT_NOTE"
	.sectionflags	@"SHF_NOTE_NV_CUINFO"
        /*0018*/ 	.short	0x0002
        /*001a*/ 	.short	0x0064
        /*001c*/ 	.short	0x0082
	.zero		2


//--------------------- .nv.info                  --------------------------
	.section	.nv.info,"",@"SHT_CUDA_INFO"
	.align	4


	//----- nvinfo : EIATTR_REGCOUNT
	.align		4
        /*0000*/ 	.byte	0x04, 0x2f
        /*0002*/ 	.short	(.L_1 - .L_0)
	.align		4
.L_0:
        /*0004*/ 	.word	index@(_Z17wmma_ker_16x16x16P6__halfS0_PfS1_)
        /*0008*/ 	.word	0x0000001c


	//----- nvinfo : EIATTR_FRAME_SIZE
	.align		4
.L_1:
        /*000c*/ 	.byte	0x04, 0x11
        /*000e*/ 	.short	(.L_3 - .L_2)
	.align		4
.L_2:
        /*0010*/ 	.word	index@(_Z17wmma_ker_16x16x16P6__halfS0_PfS1_)
        /*0014*/ 	.word	0x00000000


	//----- nvinfo : EIATTR_REGCOUNT
	.align		4
.L_3:
        /*0018*/ 	.byte	0x04, 0x2f
        /*001a*/ 	.short	(.L_5 - .L_4)
	.align		4
.L_4:
        /*001c*/ 	.word	index@(_Z17wmma_ker_16x16x16P6__halfS0_S0_S0_)
        /*0020*/ 	.word	0x00000018


	//----- nvinfo : EIATTR_FRAME_SIZE
	.align		4
.L_5:
        /*0024*/ 	.byte	0x04, 0x11
        /*0026*/ 	.short	(.L_7 - .L_6)
	.align		4
.L_6:
        /*0028*/ 	.word	index@(_Z17wmma_ker_16x16x16P6__halfS0_S0_S0_)
        /*002c*/ 	.word	0x00000000


	//----- nvinfo : EIATTR_MIN_STACK_SIZE
	.align		4
.L_7:
        /*0030*/ 	.byte	0x04, 0x12
        /*0032*/ 	.short	(.L_9 - .L_8)
	.align		4
.L_8:
        /*0034*/ 	.word	index@(_Z17wmma_ker_16x16x16P6__halfS0_S0_S0_)
        /*0038*/ 	.word	0x00000000


	//----- nvinfo : EIATTR_MIN_STACK_SIZE
	.align		4
.L_9:
        /*003c*/ 	.byte	0x04, 0x12
        /*003e*/ 	.short	(.L_11 - .L_10)
	.align		4
.L_10:
        /*0040*/ 	.word	index@(_Z17wmma_ker_16x16x16P6__halfS0_PfS1_)
        /*0044*/ 	.word	0x00000000
.L_11:


//--------------------- .nv.compat                --------------------------
	.section	.nv.compat,"",@"SHT_CUDA_COMPAT_INFO"
	.align	4
        /*0000*/ 	.byte	0x02, 0x09, 0x00, 0x00, 0x02, 0x02, 0x01, 0x00, 0x02, 0x05, 0x05, 0x00, 0x03, 0x07, 0x01, 0x01
        /*0010*/ 	.byte	0x02, 0x03, 0x00, 0x00, 0x02, 0x06, 0x01, 0x00, 0x04, 0x0b, 0x08, 0x00, 0x09, 0x00, 0x00, 0x00
        /*0020*/ 	.byte	0x00, 0x00, 0x00, 0x00


//--------------------- .nv.info._Z17wmma_ker_16x16x16P6__halfS0_S0_S0_ --------------------------
	.section	.nv.info._Z17wmma_ker_16x16x16P6__halfS0_S0_S0_,"",@"SHT_CUDA_INFO"
	.sectionflags	@""
	.align	4


	//----- nvinfo : EIATTR_CUDA_API_VERSION
	.align		4
        /*0000*/ 	.byte	0x04, 0x37
        /*0002*/ 	.short	(.L_13 - .L_12)
.L_12:
        /*0004*/ 	.word	0x00000082


	//----- nvinfo : EIATTR_KPARAM_INFO
	.align		4
.L_13:
        /*0008*/ 	.byte	0x04, 0x17
        /*000a*/ 	.short	(.L_15 - .L_14)
.L_14:
        /*000c*/ 	.word	0x00000000
        /*0010*/ 	.short	0x0003
        /*0012*/ 	.short	0x0018
        /*0014*/ 	.byte	0x00, 0xf5, 0x21, 0x00


	//----- nvinfo : EIATTR_KPARAM_INFO
	.align		4
.L_15:
        /*0018*/ 	.byte	0x04, 0x17
        /*001a*/ 	.short	(.L_17 - .L_16)
.L_16:
        /*001c*/ 	.word	0x00000000
        /*0020*/ 	.short	0x0002
        /*0022*/ 	.short	0x0010
        /*0024*/ 	.byte	0x00, 0xf5, 0x21, 0x00


	//----- nvinfo : EIATTR_KPARAM_INFO
	.align		4
.L_17:
        /*0028*/ 	.byte	0x04, 0x17
        /*002a*/ 	.short	(.L_19 - .L_18)
.L_18:
        /*002c*/ 	.word	0x00000000
        /*0030*/ 	.short	0x0001
        /*0032*/ 	.short	0x0008
        /*0034*/ 	.byte	0x00, 0xf5, 0x21, 0x00


	//----- nvinfo : EIATTR_KPARAM_INFO
	.align		4
.L_19:
        /*0038*/ 	.byte	0x04, 0x17
        /*003a*/ 	.short	(.L_21 - .L_20)
.L_20:
        /*003c*/ 	.word	0x00000000
        /*0040*/ 	.short	0x0000
        /*0042*/ 	.short	0x0000
        /*0044*/ 	.byte	0x00, 0xf5, 0x21, 0x00


	//----- nvinfo : EIATTR_SPARSE_MMA_MASK
	.align		4
.L_21:
        /*0048*/ 	.byte	0x03, 0x50
        /*004a*/ 	.short	0x0000


	//----- nvinfo : EIATTR_WMMA_USED
	.align		4
        /*004c*/ 	.byte	0x01, 0x2b
	.zero		2


	//----- nvinfo : EIATTR_MAXREG_COUNT
	.align		4
        /*0050*/ 	.byte	0x03, 0x1b
        /*0052*/ 	.short	0x00ff


	//----- nvinfo : EIATTR_MERCURY_ISA_VERSION
	.align		4
        /*0054*/ 	.byte	0x03, 0x5f
        /*0056*/ 	.short	0x0101


	//----- nvinfo : EIATTR_VRC_CTA_INIT_COUNT
	.align		4
        /*0058*/ 	.byte	0x02, 0x4a
	.zero		1
	.zero		1


	//----- nvinfo : EIATTR_EXIT_INSTR_OFFSETS
	.align		4
        /*005c*/ 	.byte	0x04, 0x1c
        /*005e*/ 	.short	(.L_23 - .L_22)


	//   ....[0]....
.L_22:
        /*0060*/ 	.word	0x00000230


	//----- nvinfo : EIATTR_CBANK_PARAM_SIZE
	.align		4
.L_23:
        /*0064*/ 	.byte	0x03, 0x19
        /*0066*/ 	.short	0x0020


	//----- nvinfo : EIATTR_PARAM_CBANK
	.align		4
        /*0068*/ 	.byte	0x04, 0x0a
        /*006a*/ 	.short	(.L_25 - .L_24)
	.align		4
.L_24:
        /*006c*/ 	.word	index@(.nv.constant0._Z17wmma_ker_16x16x16P6__halfS0_S0_S0_)
        /*0070*/ 	.short	0x0380
        /*0072*/ 	.short	0x0020


	//----- nvinfo : EIATTR_SW_WAR
	.align		4
.L_25:
        /*0074*/ 	.byte	0x04, 0x36
        /*0076*/ 	.short	(.L_27 - .L_26)
.L_26:
        /*0078*/ 	.word	0x00000008
.L_27:


//--------------------- .nv.info._Z17wmma_ker_16x16x16P6__halfS0_PfS1_ --------------------------
	.section	.nv.info._Z17wmma_ker_16x16x16P6__halfS0_PfS1_,"",@"SHT_CUDA_INFO"
	.sectionflags	@""
	.align	4


	//----- nvinfo : EIATTR_CUDA_API_VERSION
	.align		4
        /*0000*/ 	.byte	0x04, 0x37
        /*0002*/ 	.short	(.L_29 - .L_28)
.L_28:
        /*0004*/ 	.word	0x00000082


	//----- nvinfo : EIATTR_KPARAM_INFO
	.align		4
.L_29:
        /*0008*/ 	.byte	0x04, 0x17
        /*000a*/ 	.short	(.L_31 - .L_30)
.L_30:
        /*000c*/ 	.word	0x00000000
        /*0010*/ 	.short	0x0003
        /*0012*/ 	.short	0x0018
        /*0014*/ 	.byte	0x00, 0xf5, 0x21, 0x00


	//----- nvinfo : EIATTR_KPARAM_INFO
	.align		4
.L_31:
        /*0018*/ 	.byte	0x04, 0x17
        /*001a*/ 	.short	(.L_33 - .L_32)
.L_32:
        /*001c*/ 	.word	0x00000000
        /*0020*/ 	.short	0x0002
        /*0022*/ 	.short	0x0010
        /*0024*/ 	.byte	0x00, 0xf5, 0x21, 0x00


	//----- nvinfo : EIATTR_KPARAM_INFO
	.align		4
.L_33:
        /*0028*/ 	.byte	0x04, 0x17
        /*002a*/ 	.short	(.L_35 - .L_34)
.L_34:
        /*002c*/ 	.word	0x00000000
        /*0030*/ 	.short	0x0001
        /*0032*/ 	.short	0x0008
        /*0034*/ 	.byte	0x00, 0xf5, 0x21, 0x00


	//----- nvinfo : EIATTR_KPARAM_INFO
	.align		4
.L_35:
        /*0038*/ 	.byte	0x04, 0x17
        /*003a*/ 	.short	(.L_37 - .L_36)
.L_36:
        /*003c*/ 	.word	0x00000000
        /*0040*/ 	.short	0x0000
        /*0042*/ 	.short	0x0000
        /*0044*/ 	.byte	0x00, 0xf5, 0x21, 0x00


	//----- nvinfo : EIATTR_SPARSE_MMA_MASK
	.align		4
.L_37:
        /*0048*/ 	.byte	0x03, 0x50
        /*004a*/ 	.short	0x0000


	//----- nvinfo : EIATTR_WMMA_USED
	.align		4
        /*004c*/ 	.byte	0x01, 0x2b
	.zero		2


	//----- nvinfo : EIATTR_MAXREG_COUNT
	.align		4
        /*0050*/ 	.byte	0x03, 0x1b
        /*0052*/ 	.short	0x00ff


	//----- nvinfo : EIATTR_MERCURY_ISA_VERSION
	.align		4
        /*0054*/ 	.byte	0x03, 0x5f
        /*0056*/ 	.short	0x0101


	//----- nvinfo : EIATTR_VRC_CTA_INIT_COUNT
	.align		4
        /*0058*/ 	.byte	0x02, 0x4a
	.zero		1
	.zero		1


	//----- nvinfo : EIATTR_EXIT_INSTR_OFFSETS
	.align		4
        /*005c*/ 	.byte	0x04, 0x1c
        /*005e*/ 	.short	(.L_39 - .L_38)


	//   ....[0]....
.L_38:
        /*0060*/ 	.word	0x00000230


	//----- nvinfo : EIATTR_CBANK_PARAM_SIZE
	.align		4
.L_39:
        /*0064*/ 	.byte	0x03, 0x19
        /*0066*/ 	.short	0x0020


	//----- nvinfo : EIATTR_PARAM_CBANK
	.align		4
        /*0068*/ 	.byte	0x04, 0x0a
        /*006a*/ 	.short	(.L_41 - .L_40)
	.align		4
.L_40:
        /*006c*/ 	.word	index@(.nv.constant0._Z17wmma_ker_16x16x16P6__halfS0_PfS1_)
        /*0070*/ 	.short	0x0380
        /*0072*/ 	.short	0x0020


	//----- nvinfo : EIATTR_SW_WAR
	.align		4
.L_41:
        /*0074*/ 	.byte	0x04, 0x36
        /*0076*/ 	.short	(.L_43 - .L_42)
.L_42:
        /*0078*/ 	.word	0x00000008
.L_43:


//--------------------- .nv.callgraph             --------------------------
	.section	.nv.callgraph,"",@"SHT_CUDA_CALLGRAPH"
	.align	4
	.sectionentsize	8
	.align		4
        /*0000*/ 	.word	0x00000000
	.align		4
        /*0004*/ 	.word	0xffffffff
	.align		4
        /*0008*/ 	.word	0x00000000
	.align		4
        /*000c*/ 	.word	0xfffffffe
	.align		4
        /*0010*/ 	.word	0x00000000
	.align		4
        /*0014*/ 	.word	0xfffffffd
	.align		4
        /*0018*/ 	.word	0x00000000
	.align		4
        /*001c*/ 	.word	0xfffffffc


//--------------------- .text._Z17wmma_ker_16x16x16P6__halfS0_S0_S0_ --------------------------
	.section	.text._Z17wmma_ker_16x16x16P6__halfS0_S0_S0_,"ax",@progbits
	.align	128
        .global         _Z17wmma_ker_16x16x16P6__halfS0_S0_S0_
        .type           _Z17wmma_ker_16x16x16P6__halfS0_S0_S0_,@function
        .size           _Z17wmma_ker_16x16x16P6__halfS0_S0_S0_,(.L_x_2 - _Z17wmma_ker_16x16x16P6__halfS0_S0_S0_)
        .other          _Z17wmma_ker_16x16x16P6__halfS0_S0_S0_,@"STO_CUDA_ENTRY STV_DEFAULT"
_Z17wmma_ker_16x16x16P6__halfS0_S0_S0_:
.text._Z17wmma_ker_16x16x16P6__halfS0_S0_S0_:
[----:B------:R-:W-:Y:S01]  /*0000*/  LDC R1, c[0x0][0x37c] ;  /* 0x0000df00ff017b82 */ /* 0x000fe20000000800 */
[----:B------:R-:W0:Y:S01]  /*0010*/  S2R R5, SR_LANEID ;  /* 0x0000000000057919 */ /* 0x000e220000000000 */
[----:B------:R-:W1:Y:S01]  /*0020*/  LDCU.128 UR8, c[0x0][0x380] ;  /* 0x00007000ff0877ac */ /* 0x000e620008000c00 */
[----:B------:R-:W-:Y:S01]  /*0030*/  IMAD.MOV.U32 R3, RZ, RZ, RZ ;  /* 0x000000ffff037224 */ /* 0x000fe200078e00ff */
[----:B------:R-:W2:Y:S01]  /*0040*/  LDCU.128 UR12, c[0x0][0x390] ;  /* 0x00007200ff0c77ac */ /* 0x000ea20008000c00 */
[----:B------:R-:W3:Y:S01]  /*0050*/  LDCU.64 UR4, c[0x0][0x358] ;  /* 0x00006b00ff0477ac */ /* 0x000ee20008000a00 */
[----:B0-----:R-:W-:Y:S02]  /*0060*/  LOP3.LUT R2, R5, 0x3, RZ, 0xc0, !PT ;  /* 0x0000000305027812 */ /* 0x001fe400078ec0ff */
[----:B------:R-:W-:-:S05]  /*0070*/  SHF.R.U32.HI R5, RZ, 0x2, R5 ;  /* 0x00000002ff057819 */ /* 0x000fca0000011605 */
[----:B------:R-:W-:-:S03]  /*0080*/  IMAD.WIDE.U32 R2, R5, 0x8, R2 ;  /* 0x0000000805027825 */ /* 0x000fc600078e0002 */
[C---:B-1----:R-:W-:Y:S02]  /*0090*/  LEA R8, P0, R2.reuse, UR8, 0x2 ;  /* 0x0000000802087c11 */ /* 0x042fe4000f8010ff */
[C---:B------:R-:W-:Y:S02]  /*00a0*/  LEA R10, P1, R2.reuse, UR10, 0x2 ;  /* 0x0000000a020a7c11 */ /* 0x040fe4000f8210ff */
[C-C-:B------:R-:W-:Y:S02]  /*00b0*/  LEA.HI.X R9, R2.reuse, UR9, R3.reuse, 0x2, P0 ;  /* 0x0000000902097c11 */ /* 0x140fe400080f1403 */
[C---:B--2---:R-:W-:Y:S02]  /*00c0*/  LEA R12, P0, R2.reuse, UR12, 0x2 ;  /* 0x0000000c020c7c11 */ /* 0x044fe4000f8010ff */
[C-C-:B------:R-:W-:Y:S01]  /*00d0*/  LEA.HI.X R11, R2.reuse, UR11, R3.reuse, 0x2, P1 ;  /* 0x0000000b020b7c11 */ /* 0x140fe200088f1403 */
[----:B---3--:R-:W2:Y:S01]  /*00e0*/  LDG.E R4, desc[UR4][R8.64] ;  /* 0x0000000408047981 */ /* 0x008ea2000c1e1900 */
[----:B------:R-:W-:-:S03]  /*00f0*/  LEA.HI.X R13, R2, UR13, R3, 0x2, P0 ;  /* 0x0000000d020d7c11 */ /* 0x000fc600080f1403 */
[----:B------:R-:W2:Y:S04]  /*0100*/  LDG.E R14, desc[UR4][R10.64] ;  /* 0x000000040a0e7981 */ /* 0x000ea8000c1e1900 */
[----:B------:R-:W2:Y:S04]  /*0110*/  LDG.E R15, desc[UR4][R10.64+0x10] ;  /* 0x000010040a0f7981 */ /* 0x000ea8000c1e1900 */
[----:B------:R-:W3:Y:S04]  /*0120*/  LDG.E R16, desc[UR4][R10.64+0x100] ;  /* 0x000100040a107981 */ /* 0x000ee8000c1e1900 */
[----:B------:R-:W3:Y:S04]  /*0130*/  LDG.E R17, desc[UR4][R10.64+0x110] ;  /* 0x000110040a117981 */ /* 0x000ee8000c1e1900 */
[----:B------:R-:W2:Y:S04]  /*0140*/  LDG.E R5, desc[UR4][R8.64+0x100] ;  /* 0x0001000408057981 */ /* 0x000ea8000c1e1900 */
[----:B------:R-:W2:Y:S04]  /*0150*/  LDG.E R6, desc[UR4][R8.64+0x10] ;  /* 0x0000100408067981 */ /* 0x000ea8000c1e1900 */
[----:B------:R-:W2:Y:S04]  /*0160*/  LDG.E R7, desc[UR4][R8.64+0x110] ;  /* 0x0001100408077981 */ /* 0x000ea8000c1e1900 */
[----:B------:R-:W2:Y:S04]  /*0170*/  LDG.E R18, desc[UR4][R12.64] ;  /* 0x000000040c127981 */ /* 0x000ea8000c1e1900 */
[----:B------:R-:W2:Y:S04]  /*0180*/  LDG.E R19, desc[UR4][R12.64+0x100] ;  /* 0x000100040c137981 */ /* 0x000ea8000c1e1900 */
[----:B------:R-:W3:Y:S04]  /*0190*/  LDG.E R20, desc[UR4][R12.64+0x10] ;  /* 0x000010040c147981 */ /* 0x000ee8000c1e1900 */
[----:B------:R-:W3:Y:S01]  /*01a0*/  LDG.E R21, desc[UR4][R12.64+0x110] ;  /* 0x000110040c157981 */ /* 0x000ee2000c1e1900 */
[C---:B--2---:R-:W-:Y:S08]  /*01b0*/  HMMA.16816.F16 R14, R4.reuse, R14, R18 ;  /* 0x0000000e040e723c */ /* 0x044ff00000000812 */
[----:B---3--:R-:W-:Y:S01]  /*01c0*/  HMMA.16816.F16 R16, R4, R16, R20 ;  /* 0x000000100410723c */ /* 0x008fe20000000814 */
[----:B------:R-:W-:-:S04]  /*01d0*/  LEA R4, P0, R2, UR14, 0x2 ;  /* 0x0000000e02047c11 */ /* 0x000fc8000f8010ff */
[----:B------:R-:W-:-:S06]  /*01e0*/  LEA.HI.X R5, R2, UR15, R3, 0x2, P0 ;  /* 0x0000000f02057c11 */ /* 0x000fcc00080f1403 */
[----:B------:R-:W-:Y:S04]  /*01f0*/  STG.E desc[UR4][R4.64], R14 ;  /* 0x0000000e04007986 */ /* 0x000fe8000c101904 */
[----:B------:R-:W-:Y:S04]  /*0200*/  STG.E desc[UR4][R4.64+0x100], R15 ;  /* 0x0001000f04007986 */ /* 0x000fe8000c101904 */
[----:B------:R-:W-:Y:S04]  /*0210*/  STG.E desc[UR4][R4.64+0x10], R16 ;  /* 0x0000101004007986 */ /* 0x000fe8000c101904 */
[----:B------:R-:W-:Y:S01]  /*0220*/  STG.E desc[UR4][R4.64+0x110], R17 ;  /* 0x0001101104007986 */ /* 0x000fe2000c101904 */
[----:B------:R-:W-:Y:S05]  /*0230*/  EXIT ;  /* 0x000000000000794d */ /* 0x000fea0003800000 */
.L_x_0:
[----:B------:R-:W-:-:S00]  /*0240*/  BRA `(.L_x_0) ;  /* 0xfffffffc00fc7947 */ /* 0x000fc0000383ffff */
[----:B------:R-:W-:-:S00]  /*0250*/  NOP ;  /* 0x0000000000007918 */ /* 0x000fc00000000000 */
        /* <DEDUP_REMOVED lines=10> */
.L_x_2:


//--------------------- .text._Z17wmma_ker_16x16x16P6__halfS0_PfS1_ --------------------------
	.section	.text._Z17wmma_ker_16x16x16P6__halfS0_PfS1_,"ax",@progbits
	.align	128
        .global         _Z17wmma_ker_16x16x16P6__halfS0_PfS1_
        .type           _Z17wmma_ker_16x16x16P6__halfS0_PfS1_,@function
        .size           _Z17wmma_ker_16x16x16P6__halfS0_PfS1_,(.L_x_3 - _Z17wmma_ker_16x16x16P6__halfS0_PfS1_)
        .other          _Z17wmma_ker_16x16x16P6__halfS0_PfS1_,@"STO_CUDA_ENTRY STV_DEFAULT"
_Z17wmma_ker_16x16x16P6__halfS0_PfS1_:
.text._Z17wmma_ker_16x16x16P6__halfS0_PfS1_:
        /* <DEDUP_REMOVED lines=23> */
[----:B------:R-:W2:Y:S04]  /*0170*/  LDG.E.64 R12, desc[UR4][R20.64] ;  /* 0x00000004140c7981 */ /* 0x000ea8000c1e1b00 */
[----:B------:R-:W2:Y:S04]  /*0180*/  LDG.E.64 R14, desc[UR4][R20.64+0x200] ;  /* 0x00020004140e7981 */ /* 0x000ea8000c1e1b00 */
[----:B------:R-:W3:Y:S04]  /*0190*/  LDG.E.64 R8, desc[UR4][R20.64+0x20] ;  /* 0x0000200414087981 */ /* 0x000ee8000c1e1b00 */
[----:B------:R-:W3:Y:S01]  /*01a0*/  LDG.E.64 R10, desc[UR4][R20.64+0x220] ;  /* 0x00022004140a7981 */ /* 0x000ee2000c1e1b00 */
[C---:B--2---:R-:W-:Y:S08]  /*01b0*/  HMMA.16816.F32 R12, R4.reuse, R22, R12 ;  /* 0x00000016040c723c */ /* 0x044ff0000000180c */
[----:B---3--:R-:W-:Y:S01]  /*01c0*/  HMMA.16816.F32 R8, R4, R24, R8 ;  /* 0x000000180408723c */ /* 0x008fe20000001808 */
[----:B------:R-:W-:-:S04]  /*01d0*/  LEA R4, P0, R2, UR14, 0x3 ;  /* 0x0000000e02047c11 */ /* 0x000fc8000f8018ff */
[----:B------:R-:W-:-:S06]  /*01e0*/  LEA.HI.X R5, R2, UR15, R3, 0x3, P0 ;  /* 0x0000000f02057c11 */ /* 0x000fcc00080f1c03 */
[----:B------:R-:W-:Y:S04]  /*01f0*/  STG.E.64 desc[UR4][R4.64], R12 ;  /* 0x0000000c04007986 */ /* 0x000fe8000c101b04 */
[----:B------:R-:W-:Y:S04]  /*0200*/  STG.E.64 desc[UR4][R4.64+0x200], R14 ;  /* 0x0002000e04007986 */ /* 0x000fe8000c101b04 */
[----:B------:R-:W-:Y:S04]  /*0210*/  STG.E.64 desc[UR4][R4.64+0x20], R8 ;  /* 0x0000200804007986 */ /* 0x000fe8000c101b04 */
[----:B------:R-:W-:Y:S01]  /*0220*/  STG.E.64 desc[UR4][R4.64+0x220], R10 ;  /* 0x0002200a04007986 */ /* 0x000fe2000c101b04 */
[----:B------:R-:W-:Y:S05]  /*0230*/  EXIT ;  /* 0x000000000000794d */ /* 0x000fea0003800000 */
.L_x_1:
        /* <DEDUP_REMOVED lines=12> */
.L_x_3:


//--------------------- .nv.shared.reserved.0     --------------------------
	.section	.nv.shared.reserved.0,"aw",@nobits
	.weak		__nv_reservedSMEM_offset_0_alias
	.size		__nv_reservedSMEM_offset_0_alias, 0, 64
	.other		__nv_reservedSMEM_offset_0_alias,@"STO_CUDA_RESERVED_SHARED STV_DEFAULT"
__nv_reservedSMEM_offset_0_alias:
	.zero		0
	.zero		64


//--------------------- .nv.constant0._Z17wmma_ker_16x16x16P6__halfS0_S0_S0_ --------------------------
	.section	.nv.constant0._Z17wmma_ker_16x16x16P6__halfS0_S0_S0_,"a",@progbits
	.sectionflags	@""
	.align	4
.nv.constant0._Z17wmma_ker_16x16x16P6__halfS0_S0_S0_:
	.zero		928


//--------------------- .nv.constant0._Z17wmma_ker_16x16x16P6__halfS0_PfS1_ --------------------------
	.section	.nv.constant0._Z17wmma_ker_16x16x16P6__halfS0_PfS1_,"a",@progbits
	.sectionflags	@""
	.align	4
.nv.constant0._Z17wmma_ker_16x16x16P6__halfS0_PfS1_:
	.zero		928


//--------------------- SYMBOLS --------------------------

	.type		.nv.reservedSmem.offset0,@object
	.size		.nv.reservedSmem.offset0,0x4
